//
// Generated by NVIDIA NVVM Compiler
//
// Compiler Build ID: CL-36424714
// Cuda compilation tools, release 13.0, V13.0.88
// Based on NVVM 20.0.0
//

.version 9.0
.target sm_100
.address_size 64

	// .globl	_Z14arraySumKernelPfS_i

.visible .entry _Z14arraySumKernelPfS_i(
	.param .u64 .ptr .align 1 _Z14arraySumKernelPfS_i_param_0,
	.param .u64 .ptr .align 1 _Z14arraySumKernelPfS_i_param_1,
	.param .u32 _Z14arraySumKernelPfS_i_param_2
)
{
	.reg .pred 	%p<2>;
	.reg .b32 	%r<6>;
	.reg .b32 	%f<3>;
	.reg .b64 	%rd<7>;

	ld.param.u64 	%rd1, [_Z14arraySumKernelPfS_i_param_0];
	ld.param.u64 	%rd2, [_Z14arraySumKernelPfS_i_param_1];
	ld.param.u32 	%r2, [_Z14arraySumKernelPfS_i_param_2];
	mov.u32 	%r3, %tid.x;
	mov.u32 	%r4, %ctaid.x;
	mov.u32 	%r5, %ntid.x;
	mad.lo.s32 	%r1, %r4, %r5, %r3;
	setp.ge.s32 	%p1, %r1, %r2;
	@%p1 bra 	$L__BB0_2;
	cvta.to.global.u64 	%rd3, %rd1;
	cvta.to.global.u64 	%rd4, %rd2;
	mul.wide.s32 	%rd5, %r1, 4;
	add.s64 	%rd6, %rd3, %rd5;
	ld.global.f32 	%f1, [%rd6];
	atom.global.add.f32 	%f2, [%rd4], %f1;
$L__BB0_2:
	ret;

}


// ===== COMPILED SASS (sm_100) =====

	.target	sm_100

	.elftype	@"ET_EXEC"


//--------------------- .note.nv.tkinfo           --------------------------
	.section	.note.nv.tkinfo,"",@"SHT_NOTE"
	.sectionflags	@"SHF_NOTE_NV_TKINFO"
	.tkinfo
        /*0018*/ 	.word	0x00000002
        /*0030*/ 	.string	""
        /*0030*/ 	.string	"ptxas"
        /*0030*/ 	.string	"Cuda compilation tools, release 13.0, V13.0.88"
        /*0030*/ 	.string	"Build cuda_13.0.r13.0/compiler.36424714_0"
        /*0030*/ 	.string	"-arch sm_100 -m 64 "



//--------------------- .note.nv.cuinfo           --------------------------
	.section	.note.nv.cuinfo,"",@"SHT_NOTE"
	.sectionflags	@"SHF_NOTE_NV_CUINFO"
        /*0018*/ 	.short	0x0002
        /*001a*/ 	.short	0x0064
        /*001c*/ 	.short	0x0082
	.zero		2


//--------------------- .nv.info                  --------------------------
	.section	.nv.info,"",@"SHT_CUDA_INFO"
	.align	4


	//----- nvinfo : EIATTR_REGCOUNT
	.align		4
        /*0000*/ 	.byte	0x04, 0x2f
        /*0002*/ 	.short	(.L_1 - .L_0)
	.align		4
.L_0:
        /*0004*/ 	.word	index@(_Z14arraySumKernelPfS_i)
        /*0008*/ 	.word	0x00000008


	//----- nvinfo : EIATTR_FRAME_SIZE
	.align		4
.L_1:
        /*000c*/ 	.byte	0x04, 0x11
        /*000e*/ 	.short	(.L_3 - .L_2)
	.align		4
.L_2:
        /*0010*/ 	.word	index@(_Z14arraySumKernelPfS_i)
        /*0014*/ 	.word	0x00000000


	//----- nvinfo : EIATTR_MIN_STACK_SIZE
	.align		4
.L_3:
        /*0018*/ 	.byte	0x04, 0x12
        /*001a*/ 	.short	(.L_5 - .L_4)
	.align		4
.L_4:
        /*001c*/ 	.word	index@(_Z14arraySumKernelPfS_i)
        /*0020*/ 	.word	0x00000000
.L_5:


//--------------------- .nv.compat                --------------------------
	.section	.nv.compat,"",@"SHT_CUDA_COMPAT_INFO"
	.align	4
        /*0000*/ 	.byte	0x02, 0x09, 0x00, 0x00, 0x02, 0x02, 0x01, 0x00, 0x02, 0x05, 0x05, 0x00, 0x03, 0x07, 0x01, 0x01
        /*0010*/ 	.byte	0x02, 0x03, 0x00, 0x00, 0x02, 0x06, 0x01, 0x00, 0x04, 0x0b, 0x08, 0x00, 0x09, 0x00, 0x00, 0x00
        /*0020*/ 	.byte	0x00, 0x00, 0x00, 0x00


//--------------------- .nv.info._Z14arraySumKernelPfS_i --------------------------
	.section	.nv.info._Z14arraySumKernelPfS_i,"",@"SHT_CUDA_INFO"
	.sectionflags	@""
	.align	4


	//----- nvinfo : EIATTR_CUDA_API_VERSION
	.align		4
        /*0000*/ 	.byte	0x04, 0x37
        /*0002*/ 	.short	(.L_7 - .L_6)
.L_6:
        /*0004*/ 	.word	0x00000082


	//----- nvinfo : EIATTR_KPARAM_INFO
	.align		4
.L_7:
        /*0008*/ 	.byte	0x04, 0x17
        /*000a*/ 	.short	(.L_9 - .L_8)
.L_8:
        /*000c*/ 	.word	0x00000000
        /*0010*/ 	.short	0x0002
        /*0012*/ 	.short	0x0010
        /*0014*/ 	.byte	0x00, 0xf0, 0x11, 0x00


	//----- nvinfo : EIATTR_KPARAM_INFO
	.align		4
.L_9:
        /*0018*/ 	.byte	0x04, 0x17
        /*001a*/ 	.short	(.L_11 - .L_10)
.L_10:
        /*001c*/ 	.word	0x00000000
        /*0020*/ 	.short	0x0001
        /*0022*/ 	.short	0x0008
        /*0024*/ 	.byte	0x00, 0xf5, 0x21, 0x00


	//----- nvinfo : EIATTR_KPARAM_INFO
	.align		4
.L_11:
        /*0028*/ 	.byte	0x04, 0x17
        /*002a*/ 	.short	(.L_13 - .L_12)
.L_12:
        /*002c*/ 	.word	0x00000000
        /*0030*/ 	.short	0x0000
        /*0032*/ 	.short	0x0000
        /*0034*/ 	.byte	0x00, 0xf5, 0x21, 0x00


	//----- nvinfo : EIATTR_SPARSE_MMA_MASK
	.align		4
.L_13:
        /*0038*/ 	.byte	0x03, 0x50
        /*003a*/ 	.short	0x0000


	//----- nvinfo : EIATTR_MAXREG_COUNT
	.align		4
        /*003c*/ 	.byte	0x03, 0x1b
        /*003e*/ 	.short	0x00ff


	//----- nvinfo : EIATTR_MERCURY_ISA_VERSION
	.align		4
        /*0040*/ 	.byte	0x03, 0x5f
        /*0042*/ 	.short	0x0101


	//----- nvinfo : EIATTR_VRC_CTA_INIT_COUNT
	.align		4
        /*0044*/ 	.byte	0x02, 0x4a
	.zero		1
	.zero		1


	//----- nvinfo : EIATTR_EXIT_INSTR_OFFSETS
	.align		4
        /*0048*/ 	.byte	0x04, 0x1c
        /*004a*/ 	.short	(.L_15 - .L_14)


	//   ....[0]....
.L_14:
        /*004c*/ 	.word	0x00000070


	//   ....[1]....
        /*0050*/ 	.word	0x000000e0


	//----- nvinfo : EIATTR_CBANK_PARAM_SIZE
	.align		4
.L_15:
        /*0054*/ 	.byte	0x03, 0x19
        /*0056*/ 	.short	0x0014


	//----- nvinfo : EIATTR_PARAM_CBANK
	.align		4
        /*0058*/ 	.byte	0x04, 0x0a
        /*005a*/ 	.short	(.L_17 - .L_16)
	.align		4
.L_16:
        /*005c*/ 	.word	index@(.nv.constant0._Z14arraySumKernelPfS_i)
        /*0060*/ 	.short	0x0380
        /*0062*/ 	.short	0x0014


	//----- nvinfo : EIATTR_SW_WAR
	.align		4
.L_17:
        /*0064*/ 	.byte	0x04, 0x36
        /*0066*/ 	.short	(.L_19 - .L_18)
.L_18:
        /*0068*/ 	.word	0x00000008
.L_19:


//--------------------- .nv.callgraph             --------------------------
	.section	.nv.callgraph,"",@"SHT_CUDA_CALLGRAPH"
	.align	4
	.sectionentsize	8
	.align		4
        /*0000*/ 	.word	0x00000000
	.align		4
        /*0004*/ 	.word	0xffffffff
	.align		4
        /*0008*/ 	.word	0x00000000
	.align		4
        /*000c*/ 	.word	0xfffffffe
	.align		4
        /*0010*/ 	.word	0x00000000
	.align		4
        /*0014*/ 	.word	0xfffffffd
	.align		4
        /*0018*/ 	.word	0x00000000
	.align		4
        /*001c*/ 	.word	0xfffffffc


//--------------------- .text._Z14arraySumKernelPfS_i --------------------------
	.section	.text._Z14arraySumKernelPfS_i,"ax",@progbits
	.align	128
        .global         _Z14arraySumKernelPfS_i
        .type           _Z14arraySumKernelPfS_i,@function
        .size           _Z14arraySumKernelPfS_i,(.L_x_1 - _Z14arraySumKernelPfS_i)
        .other          _Z14arraySumKernelPfS_i,@"STO_CUDA_ENTRY STV_DEFAULT"
_Z14arraySumKernelPfS_i:
.text._Z14arraySumKernelPfS_i:
[----:B------:R-:W-:Y:S01]  /*0000*/  LDC R1, c[0x0][0x37c] ;  /* 0x0000df00ff017b82 */ /* 0x000fe20000000800 */
[----:B------:R-:W0:Y:S07]  /*0010*/  S2R R5, SR_TID.X ;  /* 0x0000000000057919 */ /* 0x000e2e0000002100 */
[----:B------:R-:W0:Y:S01]  /*0020*/  S2UR UR4, SR_CTAID.X ;  /* 0x00000000000479c3 */ /* 0x000e220000002500 */
[----:B------:R-:W1:Y:S07]  /*0030*/  LDCU UR5, c[0x0][0x390] ;  /* 0x00007200ff0577ac */ /* 0x000e6e0008000800 */
[----:B------:R-:W0:Y:S02]  /*0040*/  LDC R0, c[0x0][0x360] ;  /* 0x0000d800ff007b82 */ /* 0x000e240000000800 */
[----:B0-----:R-:W-:-:S05]  /*0050*/  IMAD R5, R0, UR4, R5 ;  /* 0x0000000400057c24 */ /* 0x001fca000f8e0205 */
[----:B-1----:R-:W-:-:S13]  /*0060*/  ISETP.GE.AND P0, PT, R5, UR5, PT ;  /* 0x0000000505007c0c */ /* 0x002fda000bf06270 */
[----:B------:R-:W-:Y:S05]  /*0070*/  @P0 EXIT ;  /* 0x000000000000094d */ /* 0x000fea0003800000 */
[----:B------:R-:W0:Y:S01]  /*0080*/  LDC.64 R2, c[0x0][0x380] ;  /* 0x0000e000ff027b82 */ /* 0x000e220000000a00 */
[----:B------:R-:W1:Y:S01]  /*0090*/  LDCU.64 UR4, c[0x0][0x358] ;  /* 0x00006b00ff0477ac */ /* 0x000e620008000a00 */
[----:B0-----:R-:W-:-:S06]  /*00a0*/  IMAD.WIDE R2, R5, 0x4, R2 ;  /* 0x0000000405027825 */ /* 0x001fcc00078e0202 */
[----:B-1----:R-:W2:Y:S01]  /*00b0*/  LDG.E R3, desc[UR4][R2.64] ;  /* 0x0000000402037981 */ /* 0x002ea2000c1e1900 */
[----:B------:R-:W2:Y:S03]  /*00c0*/  LDC.64 R4, c[0x0][0x388] ;  /* 0x0000e200ff047b82 */ /* 0x000ea60000000a00 */
[----:B--2---:R-:W-:Y:S01]  /*00d0*/  REDG.E.ADD.F32.FTZ.RN.STRONG.GPU desc[UR4][R4.64], R3 ;  /* 0x00000003040079a6 */ /* 0x004fe2000c12f304 */
[----:B------:R-:W-:Y:S05]  /*00e0*/  EXIT ;  /* 0x000000000000794d */ /* 0x000fea0003800000 */
.L_x_0:
[----:B------:R-:W-:-:S00]  /*00f0*/  BRA `(.L_x_0) ;  /* 0xfffffffc00fc7947 */ /* 0x000fc0000383ffff */
[----:B------:R-:W-:-:S00]  /*0100*/  NOP ;  /* 0x0000000000007918 */ /* 0x000fc00000000000 */
[----:B------:R-:W-:-:S00]  /*0110*/  NOP ;  /* 0x0000000000007918 */ /* 0x000fc00000000000 */
[----:B------:R-:W-:-:S00]  /*0120*/  NOP ;  /* 0x0000000000007918 */ /* 0x000fc00000000000 */
[----:B------:R-:W-:-:S00]  /*0130*/  NOP ;  /* 0x0000000000007918 */ /* 0x000fc00000000000 */
[----:B------:R-:W-:-:S00]  /*0140*/  NOP ;  /* 0x0000000000007918 */ /* 0x000fc00000000000 */
[----:B------:R-:W-:-:S00]  /*0150*/  NOP ;  /* 0x0000000000007918 */ /* 0x000fc00000000000 */
[----:B------:R-:W-:-:S00]  /*0160*/  NOP ;  /* 0x0000000000007918 */ /* 0x000fc00000000000 */
[----:B------:R-:W-:-:S00]  /*0170*/  NOP ;  /* 0x0000000000007918 */ /* 0x000fc00000000000 */
.L_x_1:


//--------------------- .nv.shared.reserved.0     --------------------------
	.section	.nv.shared.reserved.0,"aw",@nobits
	.weak		__nv_reservedSMEM_offset_0_alias
	.size		__nv_reservedSMEM_offset_0_alias, 0, 64
	.other		__nv_reservedSMEM_offset_0_alias,@"STO_CUDA_RESERVED_SHARED STV_DEFAULT"
__nv_reservedSMEM_offset_0_alias:
	.zero		0
	.zero		64


//--------------------- .nv.constant0._Z14arraySumKernelPfS_i --------------------------
	.section	.nv.constant0._Z14arraySumKernelPfS_i,"a",@progbits
	.sectionflags	@""
	.align	4
.nv.constant0._Z14arraySumKernelPfS_i:
	.zero		916


//--------------------- SYMBOLS --------------------------

	.type		.nv.reservedSmem.offset0,@object
	.size		.nv.reservedSmem.offset0,0x4
